//
// Generated by NVIDIA NVVM Compiler
//
// Compiler Build ID: CL-36424714
// Cuda compilation tools, release 13.0, V13.0.88
// Based on NVVM 20.0.0
//

.version 9.0
.target sm_100
.address_size 64

	// .globl	_Z19checkGlobalVariablev
.extern .func  (.param .b32 func_retval0) vprintf
(
	.param .b64 vprintf_param_0,
	.param .b64 vprintf_param_1
)
;
.global .align 4 .b8 devData[20];
.global .align 1 .b8 $str[40] = {84, 104, 101, 32, 100, 101, 118, 105, 99, 101, 32, 118, 97, 108, 117, 101, 58, 32, 37, 102, 32, 97, 110, 100, 32, 116, 104, 114, 101, 97, 100, 32, 105, 100, 58, 32, 37, 100, 10};

.visible .entry _Z19checkGlobalVariablev()
{
	.local .align 8 .b8 	__local_depot0[16];
	.reg .b64 	%SP;
	.reg .b64 	%SPL;
	.reg .pred 	%p<2>;
	.reg .b32 	%r<7>;
	.reg .b32 	%f<5>;
	.reg .b64 	%rd<8>;
	.reg .b64 	%fd<2>;

	mov.u64 	%SPL, __local_depot0;
	cvta.local.u64 	%SP, %SPL;
	add.u64 	%rd2, %SP, 0;
	add.u64 	%rd3, %SPL, 0;
	mov.u32 	%r2, %ctaid.x;
	mov.u32 	%r3, %ntid.x;
	mov.u32 	%r4, %tid.x;
	mad.lo.s32 	%r1, %r2, %r3, %r4;
	mul.wide.s32 	%rd4, %r1, 4;
	mov.u64 	%rd5, devData;
	add.s64 	%rd1, %rd5, %rd4;
	ld.global.f32 	%f1, [%rd1];
	cvt.f64.f32 	%fd1, %f1;
	st.local.f64 	[%rd3], %fd1;
	st.local.u32 	[%rd3+8], %r1;
	mov.u64 	%rd6, $str;
	cvta.global.u64 	%rd7, %rd6;
	{ // callseq 0, 0
	.param .b64 param0;
	st.param.b64 	[param0], %rd7;
	.param .b64 param1;
	st.param.b64 	[param1], %rd2;
	.param .b32 retval0;
	call.uni (retval0), 
	vprintf, 
	(
	param0, 
	param1
	);
	ld.param.b32 	%r5, [retval0];
	} // callseq 0
	setp.gt.s32 	%p1, %r1, 4;
	@%p1 bra 	$L__BB0_2;
	cvt.rn.f32.s32 	%f2, %r1;
	ld.global.f32 	%f3, [%rd1];
	mul.f32 	%f4, %f3, %f2;
	st.global.f32 	[%rd1], %f4;
$L__BB0_2:
	ret;

}


// ===== COMPILED SASS (sm_100) =====

	.target	sm_100

	.elftype	@"ET_EXEC"


//--------------------- .note.nv.tkinfo           --------------------------
	.section	.note.nv.tkinfo,"",@"SHT_NOTE"
	.sectionflags	@"SHF_NOTE_NV_TKINFO"
	.tkinfo
        /*0018*/ 	.word	0x00000002
        /*0030*/ 	.string	""
        /*0030*/ 	.string	"ptxas"
        /*0030*/ 	.string	"Cuda compilation tools, release 13.0, V13.0.88"
        /*0030*/ 	.string	"Build cuda_13.0.r13.0/compiler.36424714_0"
        /*0030*/ 	.string	"-arch sm_100 -m 64 "



//--------------------- .note.nv.cuinfo           --------------------------
	.section	.note.nv.cuinfo,"",@"SHT_NOTE"
	.sectionflags	@"SHF_NOTE_NV_CUINFO"
        /*0018*/ 	.short	0x0002
        /*001a*/ 	.short	0x0064
        /*001c*/ 	.short	0x0082
	.zero		2


//--------------------- .nv.info                  --------------------------
	.section	.nv.info,"",@"SHT_CUDA_INFO"
	.align	4


	//----- nvinfo : EIATTR_REGCOUNT
	.align		4
        /*0000*/ 	.byte	0x04, 0x2f
        /*0002*/ 	.short	(.L_3 - .L_2)
	.align		4
.L_2:
        /*0004*/ 	.word	index@(_Z19checkGlobalVariablev)
        /*0008*/ 	.word	0x00000018


	//----- nvinfo : EIATTR_FRAME_SIZE
	.align		4
.L_3:
        /*000c*/ 	.byte	0x04, 0x11
        /*000e*/ 	.short	(.L_5 - .L_4)
	.align		4
.L_4:
        /*0010*/ 	.word	index@(_Z19checkGlobalVariablev)
        /*0014*/ 	.word	0x00000010


	//----- nvinfo : EIATTR_MIN_STACK_SIZE
	.align		4
.L_5:
        /*0018*/ 	.byte	0x04, 0x12
        /*001a*/ 	.short	(.L_7 - .L_6)
	.align		4
.L_6:
        /*001c*/ 	.word	index@(_Z19checkGlobalVariablev)
        /*0020*/ 	.word	0x00000010
.L_7:


//--------------------- .nv.compat                --------------------------
	.section	.nv.compat,"",@"SHT_CUDA_COMPAT_INFO"
	.align	4
        /*0000*/ 	.byte	0x02, 0x09, 0x00, 0x00, 0x02, 0x02, 0x01, 0x00, 0x02, 0x05, 0x05, 0x00, 0x03, 0x07, 0x01, 0x01
        /*0010*/ 	.byte	0x02, 0x03, 0x00, 0x00, 0x02, 0x06, 0x01, 0x00, 0x04, 0x0b, 0x08, 0x00, 0x09, 0x00, 0x00, 0x00
        /*0020*/ 	.byte	0x00, 0x00, 0x00, 0x00


//--------------------- .nv.info._Z19checkGlobalVariablev --------------------------
	.section	.nv.info._Z19checkGlobalVariablev,"",@"SHT_CUDA_INFO"
	.sectionflags	@""
	.align	4


	//----- nvinfo : EIATTR_CUDA_API_VERSION
	.align		4
        /*0000*/ 	.byte	0x04, 0x37
        /*0002*/ 	.short	(.L_9 - .L_8)
.L_8:
        /*0004*/ 	.word	0x00000082


	//----- nvinfo : EIATTR_SPARSE_MMA_MASK
	.align		4
.L_9:
        /*0008*/ 	.byte	0x03, 0x50
        /*000a*/ 	.short	0x0000


	//----- nvinfo : EIATTR_MAXREG_COUNT
	.align		4
        /*000c*/ 	.byte	0x03, 0x1b
        /*000e*/ 	.short	0x00ff


	//----- nvinfo : EIATTR_EXTERNS
	.align		4
        /*0010*/ 	.byte	0x04, 0x0f
        /*0012*/ 	.short	(.L_11 - .L_10)


	//   ....[0]....
	.align		4
.L_10:
        /*0014*/ 	.word	index@(vprintf)


	//----- nvinfo : EIATTR_MERCURY_ISA_VERSION
	.align		4
.L_11:
        /*0018*/ 	.byte	0x03, 0x5f
        /*001a*/ 	.short	0x0101


	//----- nvinfo : EIATTR_VRC_CTA_INIT_COUNT
	.align		4
        /*001c*/ 	.byte	0x02, 0x4a
	.zero		1
	.zero		1


	//----- nvinfo : EIATTR_SYSCALL_OFFSETS
	.align		4
        /*0020*/ 	.byte	0x04, 0x46
        /*0022*/ 	.short	(.L_13 - .L_12)


	//   ....[0]....
.L_12:
        /*0024*/ 	.word	0x00000170


	//----- nvinfo : EIATTR_EXIT_INSTR_OFFSETS
	.align		4
.L_13:
        /*0028*/ 	.byte	0x04, 0x1c
        /*002a*/ 	.short	(.L_15 - .L_14)


	//   ....[0]....
.L_14:
        /*002c*/ 	.word	0x00000190


	//   ....[1]....
        /*0030*/ 	.word	0x000001e0


	//----- nvinfo : EIATTR_CRS_STACK_SIZE
	.align		4
.L_15:
        /*0034*/ 	.byte	0x04, 0x1e
        /*0036*/ 	.short	(.L_17 - .L_16)
.L_16:
        /*0038*/ 	.word	0x00000000


	//----- nvinfo : EIATTR_SW_WAR
	.align		4
.L_17:
        /*003c*/ 	.byte	0x04, 0x36
        /*003e*/ 	.short	(.L_19 - .L_18)
.L_18:
        /*0040*/ 	.word	0x00000008
.L_19:


//--------------------- .nv.callgraph             --------------------------
	.section	.nv.callgraph,"",@"SHT_CUDA_CALLGRAPH"
	.align	4
	.sectionentsize	8
	.align		4
        /*0000*/ 	.word	0x00000000
	.align		4
        /*0004*/ 	.word	0xffffffff
	.align		4
        /*0008*/ 	.word	index@(_Z19checkGlobalVariablev)
	.align		4
        /*000c*/ 	.word	index@(vprintf)
	.align		4
        /*0010*/ 	.word	0x00000000
	.align		4
        /*0014*/ 	.word	0xfffffffe
	.align		4
        /*0018*/ 	.word	0x00000000
	.align		4
        /*001c*/ 	.word	0xfffffffd
	.align		4
        /*0020*/ 	.word	0x00000000
	.align		4
        /*0024*/ 	.word	0xfffffffc


//--------------------- .nv.constant4             --------------------------
	.section	.nv.constant4,"a",@progbits
	.align	8
	.align		8
.nv.constant4:
        /*0000*/ 	.dword	vprintf
	.align		8
        /*0008*/ 	.dword	devData
	.align		8
        /*0010*/ 	.dword	$str


//--------------------- .text._Z19checkGlobalVariablev --------------------------
	.section	.text._Z19checkGlobalVariablev,"ax",@progbits
	.align	128
        .global         _Z19checkGlobalVariablev
        .type           _Z19checkGlobalVariablev,@function
        .size           _Z19checkGlobalVariablev,(.L_x_2 - _Z19checkGlobalVariablev)
        .other          _Z19checkGlobalVariablev,@"STO_CUDA_ENTRY STV_DEFAULT"
_Z19checkGlobalVariablev:
.text._Z19checkGlobalVariablev:
[----:B------:R-:W0:Y:S01]  /*0000*/  LDC R1, c[0x0][0x37c] ;  /* 0x0000df00ff017b82 */ /* 0x000e220000000800 */
[----:B------:R-:W1:Y:S01]  /*0010*/  S2R R3, SR_TID.X ;  /* 0x0000000000037919 */ /* 0x000e620000002100 */
[----:B------:R-:W2:Y:S06]  /*0020*/  LDCU UR5, c[0x0][0x2fc] ;  /* 0x00005f80ff0577ac */ /* 0x000eac0008000800 */
[----:B------:R-:W1:Y:S01]  /*0030*/  S2UR UR4, SR_CTAID.X ;  /* 0x00000000000479c3 */ /* 0x000e620000002500 */
[----:B0-----:R-:W-:Y:S01]  /*0040*/  VIADD R1, R1, 0xfffffff0 ;  /* 0xfffffff001017836 */ /* 0x001fe20000000000 */
[----:B------:R-:W0:Y:S01]  /*0050*/  LDCU.64 UR36, c[0x0][0x358] ;  /* 0x00006b00ff2477ac */ /* 0x000e220008000a00 */
[----:B------:R-:W3:Y:S05]  /*0060*/  LDCU.64 UR6, c[0x4][0x10] ;  /* 0x01000200ff0677ac */ /* 0x000eea0008000a00 */
[----:B------:R-:W1:Y:S08]  /*0070*/  LDC R2, c[0x0][0x360] ;  /* 0x0000d800ff027b82 */ /* 0x000e700000000800 */
[----:B------:R-:W4:Y:S01]  /*0080*/  LDC.64 R16, c[0x4][0x8] ;  /* 0x01000200ff107b82 */ /* 0x000f220000000a00 */
[----:B-1----:R-:W-:-:S04]  /*0090*/  IMAD R2, R2, UR4, R3 ;  /* 0x0000000402027c24 */ /* 0x002fc8000f8e0203 */
[----:B----4-:R-:W-:-:S05]  /*00a0*/  IMAD.WIDE R16, R2, 0x4, R16 ;  /* 0x0000000402107825 */ /* 0x010fca00078e0210 */
[----:B0-----:R-:W4:Y:S01]  /*00b0*/  LDG.E R0, desc[UR36][R16.64] ;  /* 0x0000002410007981 */ /* 0x001f22000c1e1900 */
[----:B------:R-:W-:Y:S01]  /*00c0*/  MOV R3, 0x0 ;  /* 0x0000000000037802 */ /* 0x000fe20000000f00 */
[----:B------:R-:W0:Y:S01]  /*00d0*/  LDCU UR4, c[0x0][0x2f8] ;  /* 0x00005f00ff0477ac */ /* 0x000e220008000800 */
[----:B---3--:R-:W-:Y:S01]  /*00e0*/  IMAD.U32 R4, RZ, RZ, UR6 ;  /* 0x00000006ff047e24 */ /* 0x008fe2000f8e00ff */
[----:B------:R1:W-:Y:S01]  /*00f0*/  STL [R1+0x8], R2 ;  /* 0x0000080201007387 */ /* 0x0003e20000100800 */
[----:B------:R1:W3:Y:S01]  /*0100*/  LDC.64 R10, c[0x4][R3] ;  /* 0x01000000030a7b82 */ /* 0x0002e20000000a00 */
[----:B------:R-:W-:Y:S02]  /*0110*/  MOV R5, UR7 ;  /* 0x0000000700057c02 */ /* 0x000fe40008000f00 */
[----:B0-----:R-:W-:-:S05]  /*0120*/  IADD3 R6, P0, PT, R1, UR4, RZ ;  /* 0x0000000401067c10 */ /* 0x001fca000ff1e0ff */
[----:B--2---:R-:W-:Y:S01]  /*0130*/  IMAD.X R7, RZ, RZ, UR5, P0 ;  /* 0x00000005ff077e24 */ /* 0x004fe200080e06ff */
[----:B----4-:R-:W0:Y:S02]  /*0140*/  F2F.F64.F32 R8, R0 ;  /* 0x0000000000087310 */ /* 0x010e240000201800 */
[----:B0--3--:R1:W-:Y:S05]  /*0150*/  STL.64 [R1], R8 ;  /* 0x0000000801007387 */ /* 0x0093ea0000100a00 */
[----:B------:R-:W-:-:S07]  /*0160*/  LEPC R20, `(.L_x_0) ;  /* 0x000000001014794e */ /* 0x000fce0000000000 */
[----:B-1----:R-:W-:Y:S05]  /*0170*/  CALL.ABS.NOINC R10 ;  /* 0x000000000a007343 */ /* 0x002fea0003c00000 */
.L_x_0:
[----:B------:R-:W-:-:S13]  /*0180*/  ISETP.GT.AND P0, PT, R2, 0x4, PT ;  /* 0x000000040200780c */ /* 0x000fda0003f04270 */
[----:B------:R-:W-:Y:S05]  /*0190*/  @P0 EXIT ;  /* 0x000000000000094d */ /* 0x000fea0003800000 */
[----:B------:R-:W2:Y:S01]  /*01a0*/  LDG.E R3, desc[UR36][R16.64] ;  /* 0x0000002410037981 */ /* 0x000ea2000c1e1900 */
[----:B------:R-:W-:-:S05]  /*01b0*/  I2FP.F32.S32 R2, R2 ;  /* 0x0000000200027245 */ /* 0x000fca0000201400 */
[----:B--2---:R-:W-:-:S05]  /*01c0*/  FMUL R3, R2, R3 ;  /* 0x0000000302037220 */ /* 0x004fca0000400000 */
[----:B------:R-:W-:Y:S01]  /*01d0*/  STG.E desc[UR36][R16.64], R3 ;  /* 0x0000000310007986 */ /* 0x000fe2000c101924 */
[----:B------:R-:W-:Y:S05]  /*01e0*/  EXIT ;  /* 0x000000000000794d */ /* 0x000fea0003800000 */
.L_x_1:
[----:B------:R-:W-:-:S00]  /*01f0*/  BRA `(.L_x_1) ;  /* 0xfffffffc00fc7947 */ /* 0x000fc0000383ffff */
[----:B------:R-:W-:-:S00]  /*0200*/  NOP ;  /* 0x0000000000007918 */ /* 0x000fc00000000000 */
[----:B------:R-:W-:-:S00]  /*0210*/  NOP ;  /* 0x0000000000007918 */ /* 0x000fc00000000000 */
[----:B------:R-:W-:-:S00]  /*0220*/  NOP ;  /* 0x0000000000007918 */ /* 0x000fc00000000000 */
[----:B------:R-:W-:-:S00]  /*0230*/  NOP ;  /* 0x0000000000007918 */ /* 0x000fc00000000000 */
[----:B------:R-:W-:-:S00]  /*0240*/  NOP ;  /* 0x0000000000007918 */ /* 0x000fc00000000000 */
[----:B------:R-:W-:-:S00]  /*0250*/  NOP ;  /* 0x0000000000007918 */ /* 0x000fc00000000000 */
[----:B------:R-:W-:-:S00]  /*0260*/  NOP ;  /* 0x0000000000007918 */ /* 0x000fc00000000000 */
[----:B------:R-:W-:-:S00]  /*0270*/  NOP ;  /* 0x0000000000007918 */ /* 0x000fc00000000000 */
.L_x_2:


//--------------------- .nv.global.init           --------------------------
	.section	.nv.global.init,"aw",@progbits
.nv.global.init:
	.type		$str,@object
	.size		$str,(.L_1 - $str)
$str:
        /*0000*/ 	.byte	0x54, 0x68, 0x65, 0x20, 0x64, 0x65, 0x76, 0x69, 0x63, 0x65, 0x20, 0x76, 0x61, 0x6c, 0x75, 0x65
        /*0010*/ 	.byte	0x3a, 0x20, 0x25, 0x66, 0x20, 0x61, 0x6e, 0x64, 0x20, 0x74, 0x68, 0x72, 0x65, 0x61, 0x64, 0x20
        /*0020*/ 	.byte	0x69, 0x64, 0x3a, 0x20, 0x25, 0x64, 0x0a, 0x00
.L_1:


//--------------------- .nv.shared.reserved.0     --------------------------
	.section	.nv.shared.reserved.0,"aw",@nobits
	.weak		__nv_reservedSMEM_offset_0_alias
	.size		__nv_reservedSMEM_offset_0_alias, 0, 64
	.other		__nv_reservedSMEM_offset_0_alias,@"STO_CUDA_RESERVED_SHARED STV_DEFAULT"
__nv_reservedSMEM_offset_0_alias:
	.zero		0
	.zero		64


//--------------------- .nv.global                --------------------------
	.section	.nv.global,"aw",@nobits
	.align	4
.nv.global:
	.type		devData,@object
	.size		devData,(.L_0 - devData)
devData:
	.zero		20
.L_0:


//--------------------- .nv.constant0._Z19checkGlobalVariablev --------------------------
	.section	.nv.constant0._Z19checkGlobalVariablev,"a",@progbits
	.sectionflags	@""
	.align	4
.nv.constant0._Z19checkGlobalVariablev:
	.zero		896


//--------------------- SYMBOLS --------------------------

	.type		.nv.reservedSmem.offset0,@object
	.size		.nv.reservedSmem.offset0,0x4
	.type		vprintf,@function
